	.headerflags	@"EF_CUDA_TEXMODE_UNIFIED EF_CUDA_64BIT_ADDRESS EF_CUDA_ACCELERATORS EF_CUDA_SM90 EF_CUDA_VIRTUAL_SM(EF_CUDA_SM90)"
	.elftype	@"ET_EXEC"


//--------------------- .nv.info                  --------------------------
	.section	.nv.info,"",@"SHT_CUDA_INFO"
	.align	4


	//----- nvinfo : EIATTR_REGCOUNT
	.align		4
        /*0000*/ 	.byte	0x04, 0x2f
        /*0002*/ 	.short	(.L_3 - .L_2)
	.align		4
.L_2:
        /*0004*/ 	.word	index@(triton_poi_fused__native_batch_norm_legit_no_training_add_convolution_relu_30)
        /*0008*/ 	.word	0x0000002b


	//----- nvinfo : EIATTR_MIN_STACK_SIZE
	.align		4
.L_3:
        /*000c*/ 	.byte	0x04, 0x12
        /*000e*/ 	.short	(.L_5 - .L_4)
	.align		4
.L_4:
        /*0010*/ 	.word	index@(triton_poi_fused__native_batch_norm_legit_no_training_add_convolution_relu_30)
        /*0014*/ 	.word	0x00000000


	//----- nvinfo : EIATTR_FRAME_SIZE
	.align		4
.L_5:
        /*0018*/ 	.byte	0x04, 0x11
        /*001a*/ 	.short	(.L_7 - .L_6)
	.align		4
.L_6:
        /*001c*/ 	.word	index@(triton_poi_fused__native_batch_norm_legit_no_training_add_convolution_relu_30)
        /*0020*/ 	.word	0x00000000


	//----- nvinfo : EIATTR_MIN_STACK_SIZE
	.align		4
.L_7:
        /*0024*/ 	.byte	0x04, 0x12
        /*0026*/ 	.short	(.L_9 - .L_8)
	.align		4
.L_8:
        /*0028*/ 	.word	index@(triton_poi_fused__native_batch_norm_legit_no_training_add_convolution_relu_30)
        /*002c*/ 	.word	0x00000000
.L_9:


//--------------------- .nv.info.triton_poi_fused__native_batch_norm_legit_no_training_add_convolution_relu_30 --------------------------
	.section	.nv.info.triton_poi_fused__native_batch_norm_legit_no_training_add_convolution_relu_30,"",@"SHT_CUDA_INFO"
	.sectionflags	@""
	.align	4


	//----- nvinfo : EIATTR_CUDA_API_VERSION
	.align		4
        /*0000*/ 	.byte	0x04, 0x37
        /*0002*/ 	.short	(.L_11 - .L_10)
.L_10:
        /*0004*/ 	.word	0x0000007c


	//----- nvinfo : EIATTR_KPARAM_INFO
	.align		4
.L_11:
        /*0008*/ 	.byte	0x04, 0x17
        /*000a*/ 	.short	(.L_13 - .L_12)
.L_12:
        /*000c*/ 	.word	0x00000000
        /*0010*/ 	.short	0x000d
        /*0012*/ 	.short	0x0068
        /*0014*/ 	.byte	0x00, 0xf0, 0x11, 0x00


	//----- nvinfo : EIATTR_KPARAM_INFO
	.align		4
.L_13:
        /*0018*/ 	.byte	0x04, 0x17
        /*001a*/ 	.short	(.L_15 - .L_14)
.L_14:
        /*001c*/ 	.word	0x00000000
        /*0020*/ 	.short	0x000c
        /*0022*/ 	.short	0x0060
        /*0024*/ 	.byte	0x00, 0xf4, 0x21, 0x00


	//----- nvinfo : EIATTR_KPARAM_INFO
	.align		4
.L_15:
        /*0028*/ 	.byte	0x04, 0x17
        /*002a*/ 	.short	(.L_17 - .L_16)
.L_16:
        /*002c*/ 	.word	0x00000000
        /*0030*/ 	.short	0x000b
        /*0032*/ 	.short	0x0058
        /*0034*/ 	.byte	0x00, 0xf4, 0x21, 0x00


	//----- nvinfo : EIATTR_KPARAM_INFO
	.align		4
.L_17:
        /*0038*/ 	.byte	0x04, 0x17
        /*003a*/ 	.short	(.L_19 - .L_18)
.L_18:
        /*003c*/ 	.word	0x00000000
        /*0040*/ 	.short	0x000a
        /*0042*/ 	.short	0x0050
        /*0044*/ 	.byte	0x00, 0xf4, 0x21, 0x00


	//----- nvinfo : EIATTR_KPARAM_INFO
	.align		4
.L_19:
        /*0048*/ 	.byte	0x04, 0x17
        /*004a*/ 	.short	(.L_21 - .L_20)
.L_20:
        /*004c*/ 	.word	0x00000000
        /*0050*/ 	.short	0x0009
        /*0052*/ 	.short	0x0048
        /*0054*/ 	.byte	0x00, 0xf4, 0x21, 0x00


	//----- nvinfo : EIATTR_KPARAM_INFO
	.align		4
.L_21:
        /*0058*/ 	.byte	0x04, 0x17
        /*005a*/ 	.short	(.L_23 - .L_22)
.L_22:
        /*005c*/ 	.word	0x00000000
        /*0060*/ 	.short	0x0008
        /*0062*/ 	.short	0x0040
        /*0064*/ 	.byte	0x00, 0xf4, 0x21, 0x00


	//----- nvinfo : EIATTR_KPARAM_INFO
	.align		4
.L_23:
        /*0068*/ 	.byte	0x04, 0x17
        /*006a*/ 	.short	(.L_25 - .L_24)
.L_24:
        /*006c*/ 	.word	0x00000000
        /*0070*/ 	.short	0x0007
        /*0072*/ 	.short	0x0038
        /*0074*/ 	.byte	0x00, 0xf4, 0x21, 0x00


	//----- nvinfo : EIATTR_KPARAM_INFO
	.align		4
.L_25:
        /*0078*/ 	.byte	0x04, 0x17
        /*007a*/ 	.short	(.L_27 - .L_26)
.L_26:
        /*007c*/ 	.word	0x00000000
        /*0080*/ 	.short	0x0006
        /*0082*/ 	.short	0x0030
        /*0084*/ 	.byte	0x00, 0xf4, 0x21, 0x00


	//----- nvinfo : EIATTR_KPARAM_INFO
	.align		4
.L_27:
        /*0088*/ 	.byte	0x04, 0x17
        /*008a*/ 	.short	(.L_29 - .L_28)
.L_28:
        /*008c*/ 	.word	0x00000000
        /*0090*/ 	.short	0x0005
        /*0092*/ 	.short	0x0028
        /*0094*/ 	.byte	0x00, 0xf4, 0x21, 0x00


	//----- nvinfo : EIATTR_KPARAM_INFO
	.align		4
.L_29:
        /*0098*/ 	.byte	0x04, 0x17
        /*009a*/ 	.short	(.L_31 - .L_30)
.L_30:
        /*009c*/ 	.word	0x00000000
        /*00a0*/ 	.short	0x0004
        /*00a2*/ 	.short	0x0020
        /*00a4*/ 	.byte	0x00, 0xf4, 0x21, 0x00


	//----- nvinfo : EIATTR_KPARAM_INFO
	.align		4
.L_31:
        /*00a8*/ 	.byte	0x04, 0x17
        /*00aa*/ 	.short	(.L_33 - .L_32)
.L_32:
        /*00ac*/ 	.word	0x00000000
        /*00b0*/ 	.short	0x0003
        /*00b2*/ 	.short	0x0018
        /*00b4*/ 	.byte	0x00, 0xf4, 0x21, 0x00


	//----- nvinfo : EIATTR_KPARAM_INFO
	.align		4
.L_33:
        /*00b8*/ 	.byte	0x04, 0x17
        /*00ba*/ 	.short	(.L_35 - .L_34)
.L_34:
        /*00bc*/ 	.word	0x00000000
        /*00c0*/ 	.short	0x0002
        /*00c2*/ 	.short	0x0010
        /*00c4*/ 	.byte	0x00, 0xf4, 0x21, 0x00


	//----- nvinfo : EIATTR_KPARAM_INFO
	.align		4
.L_35:
        /*00c8*/ 	.byte	0x04, 0x17
        /*00ca*/ 	.short	(.L_37 - .L_36)
.L_36:
        /*00cc*/ 	.word	0x00000000
        /*00d0*/ 	.short	0x0001
        /*00d2*/ 	.short	0x0008
        /*00d4*/ 	.byte	0x00, 0xf4, 0x21, 0x00


	//----- nvinfo : EIATTR_KPARAM_INFO
	.align		4
.L_37:
        /*00d8*/ 	.byte	0x04, 0x17
        /*00da*/ 	.short	(.L_39 - .L_38)
.L_38:
        /*00dc*/ 	.word	0x00000000
        /*00e0*/ 	.short	0x0000
        /*00e2*/ 	.short	0x0000
        /*00e4*/ 	.byte	0x00, 0xf4, 0x21, 0x00


	//----- nvinfo : EIATTR_SPARSE_MMA_MASK
	.align		4
.L_39:
        /*00e8*/ 	.byte	0x03, 0x50
        /*00ea*/ 	.short	0x0000


	//----- nvinfo : EIATTR_MAXREG_COUNT
	.align		4
        /*00ec*/ 	.byte	0x03, 0x1b
        /*00ee*/ 	.short	0x00ff


	//----- nvinfo : EIATTR_EXIT_INSTR_OFFSETS
	.align		4
        /*00f0*/ 	.byte	0x04, 0x1c
        /*00f2*/ 	.short	(.L_41 - .L_40)


	//   ....[0]....
.L_40:
        /*00f4*/ 	.word	0x00000d60


	//----- nvinfo : EIATTR_REQNTID
	.align		4
.L_41:
        /*00f8*/ 	.byte	0x04, 0x10
        /*00fa*/ 	.short	(.L_43 - .L_42)
.L_42:
        /*00fc*/ 	.word	0x00000080
        /*0100*/ 	.word	0x00000001
        /*0104*/ 	.word	0x00000001


	//----- nvinfo : EIATTR_CBANK_PARAM_SIZE
	.align		4
.L_43:
        /*0108*/ 	.byte	0x03, 0x19
        /*010a*/ 	.short	0x006c


	//----- nvinfo : EIATTR_PARAM_CBANK
	.align		4
        /*010c*/ 	.byte	0x04, 0x0a
        /*010e*/ 	.short	(.L_45 - .L_44)
	.align		4
.L_44:
        /*0110*/ 	.word	index@(.nv.constant0.triton_poi_fused__native_batch_norm_legit_no_training_add_convolution_relu_30)
        /*0114*/ 	.short	0x0210
        /*0116*/ 	.short	0x006c


	//----- nvinfo : EIATTR_SW_WAR
	.align		4
.L_45:
        /*0118*/ 	.byte	0x04, 0x36
        /*011a*/ 	.short	(.L_47 - .L_46)
.L_46:
        /*011c*/ 	.word	0x00000008
.L_47:


//--------------------- .nv.callgraph             --------------------------
	.section	.nv.callgraph,"",@"SHT_CUDA_CALLGRAPH"
	.align	4
	.sectionentsize	8
	.align		4
        /*0000*/ 	.word	0x00000000
	.align		4
        /*0004*/ 	.word	0xffffffff
	.align		4
        /*0008*/ 	.word	0x00000000
	.align		4
        /*000c*/ 	.word	0xfffffffe
	.align		4
        /*0010*/ 	.word	0x00000000
	.align		4
        /*0014*/ 	.word	0xfffffffd
	.align		4
        /*0018*/ 	.word	0x00000000
	.align		4
        /*001c*/ 	.word	0xfffffffc


//--------------------- .nv.constant4             --------------------------
	.section	.nv.constant4,"a",@progbits
	.align	8
	.align		8
.nv.constant4:
        /*0000*/ 	.dword	_$_str
	.align		8
        /*0008*/ 	.dword	_$_str_$_2


//--------------------- .text.triton_poi_fused__native_batch_norm_legit_no_training_add_convolution_relu_30 --------------------------
	.section	.text.triton_poi_fused__native_batch_norm_legit_no_training_add_convolution_relu_30,"ax",@progbits
	.align	128
        .global         triton_poi_fused__native_batch_norm_legit_no_training_add_convolution_relu_30
        .type           triton_poi_fused__native_batch_norm_legit_no_training_add_convolution_relu_30,@function
        .size           triton_poi_fused__native_batch_norm_legit_no_training_add_convolution_relu_30,(.L_x_1 - triton_poi_fused__native_batch_norm_legit_no_training_add_convolution_relu_30)
        .other          triton_poi_fused__native_batch_norm_legit_no_training_add_convolution_relu_30,@"STO_CUDA_ENTRY STV_DEFAULT"
triton_poi_fused__native_batch_norm_legit_no_training_add_convolution_relu_30:
.text.triton_poi_fused__native_batch_norm_legit_no_training_add_convolution_relu_30:
[----:B------:R-:W-:Y:S01]  /*0000*/  LDC R1, c[0x0][0x28] ;  /* 0x00000a00ff017b82 */ /* 0x000fe20000000800 */
[----:B------:R-:W1:Y:S07]  /*0010*/  S2R R0, SR_TID.X ;  /* 0x0000000000007919 */ /* 0x000e6e0000002100 */
[----:B------:R-:W2:Y:S01]  /*0020*/  LDC.64 R2, c[0x0][0x260] ;  /* 0x00009800ff027b82 */ /* 0x000ea20000000a00 */
[----:B------:R-:W-:Y:S01]  /*0030*/  ULDC.64 UR4, c[0x0][0x208] ;  /* 0x0000820000047ab9 */ /* 0x000fe20000000a00 */
[----:B------:R-:W3:Y:S06]  /*0040*/  S2R R5, SR_CTAID.X ;  /* 0x0000000000057919 */ /* 0x000eec0000002500 */
[----:B------:R-:W4:Y:S08]  /*0050*/  LDC.64 R14, c[0x0][0x240] ;  /* 0x00009000ff0e7b82 */ /* 0x000f300000000a00 */
[----:B------:R-:W5:Y:S08]  /*0060*/  LDC.64 R8, c[0x0][0x230] ;  /* 0x00008c00ff087b82 */ /* 0x000f700000000a00 */
[----:B------:R-:W2:Y:S01]  /*0070*/  LDC.64 R32, c[0x0][0x218] ;  /* 0x00008600ff207b82 */ /* 0x000ea20000000a00 */
[----:B-1----:R-:W-:-:S07]  /*0080*/  SHF.L.U32 R0, R0, 0x2, RZ ;  /* 0x0000000200007819 */ /* 0x002fce00000006ff */
[----:B------:R-:W1:Y:S01]  /*0090*/  LDC.64 R22, c[0x0][0x258] ;  /* 0x00009600ff167b82 */ /* 0x000e620000000a00 */
[----:B---3--:R-:W-:Y:S02]  /*00a0*/  SHF.R.S32.HI R4, RZ, 0x15, R5 ;  /* 0x00000015ff047819 */ /* 0x008fe40000011405 */
[----:B------:R-:W-:Y:S02]  /*00b0*/  LOP3.LUT R0, R0, 0x1fc, RZ, 0xc0, !PT ;  /* 0x000001fc00007812 */ /* 0x000fe400078ec0ff */
[----:B------:R-:W-:Y:S02]  /*00c0*/  SGXT R4, R4, 0x1 ;  /* 0x000000010404781a */ /* 0x000fe40000000200 */
[----:B------:R-:W-:-:S04]  /*00d0*/  LEA R5, R5, R0, 0xa ;  /* 0x0000000005057211 */ /* 0x000fc800078e50ff */
[----:B------:R-:W-:-:S04]  /*00e0*/  LEA.HI R4, R4, R5, RZ, 0xc ;  /* 0x0000000504047211 */ /* 0x000fc800078f60ff */
[----:B------:R-:W-:Y:S02]  /*00f0*/  SHF.R.S32.HI R18, RZ, 0xc, R4 ;  /* 0x0000000cff127819 */ /* 0x000fe40000011404 */
[----:B------:R-:W-:Y:S02]  /*0100*/  IADD3 R4, R4, 0x200, RZ ;  /* 0x0000020004047810 */ /* 0x000fe40007ffe0ff */
[----:B------:R-:W-:Y:S02]  /*0110*/  LEA.HI R0, R18, R18, RZ, 0x5 ;  /* 0x0000001212007211 */ /* 0x000fe400078f28ff */
[----:B------:R-:W-:Y:S02]  /*0120*/  SHF.R.S32.HI R4, RZ, 0xc, R4 ;  /* 0x0000000cff047819 */ /* 0x000fe40000011404 */
[----:B------:R-:W-:Y:S02]  /*0130*/  LOP3.LUT R7, R0, 0xffffffe0, RZ, 0xc0, !PT ;  /* 0xffffffe000077812 */ /* 0x000fe400078ec0ff */
[----:B------:R-:W-:-:S02]  /*0140*/  LEA.HI R0, R4, R4, RZ, 0x5 ;  /* 0x0000000404007211 */ /* 0x000fc400078f28ff */
[----:B------:R-:W-:Y:S02]  /*0150*/  IADD3 R18, R18, -R7, RZ ;  /* 0x8000000712127210 */ /* 0x000fe40007ffe0ff */
[----:B------:R-:W-:Y:S01]  /*0160*/  LOP3.LUT R29, R0, 0xffffffe0, RZ, 0xc0, !PT ;  /* 0xffffffe0001d7812 */ /* 0x000fe200078ec0ff */
[----:B0-2---:R-:W-:Y:S01]  /*0170*/  IMAD.WIDE R32, R5, 0x4, R32 ;  /* 0x0000000405207825 */ /* 0x005fe200078e0220 */
[----:B------:R-:W0:Y:S03]  /*0180*/  LDC.64 R6, c[0x0][0x268] ;  /* 0x00009a00ff067b82 */ /* 0x000e260000000a00 */
[----:B------:R-:W-:-:S06]  /*0190*/  IMAD.WIDE R20, R18, 0x4, R2 ;  /* 0x0000000412147825 */ /* 0x000fcc00078e0202 */
[----:B------:R-:W2:Y:S01]  /*01a0*/  LDG.E.EL R20, desc[UR4][R20.64] ;  /* 0x0000000414147981 */ /* 0x000ea2000c2e1900 */
[----:B------:R-:W-:Y:S01]  /*01b0*/  IADD3 R29, R4, -R29, RZ ;  /* 0x8000001d041d7210 */ /* 0x000fe20007ffe0ff */
[----:B----4-:R-:W-:-:S04]  /*01c0*/  IMAD.WIDE R12, R18, 0x4, R14 ;  /* 0x00000004120c7825 */ /* 0x010fc800078e020e */
[C---:B------:R-:W-:Y:S01]  /*01d0*/  IMAD.WIDE R26, R29.reuse, 0x4, R2 ;  /* 0x000000041d1a7825 */ /* 0x040fe200078e0202 */
[----:B------:R-:W3:Y:S01]  /*01e0*/  LDG.E.EL R19, desc[UR4][R12.64] ;  /* 0x000000040c137981 */ /* 0x000ee2000c2e1900 */
[----:B------:R-:W4:Y:S02]  /*01f0*/  LDC.64 R2, c[0x0][0x270] ;  /* 0x00009c00ff027b82 */ /* 0x000f240000000a00 */
[----:B------:R-:W-:Y:S02]  /*0200*/  IMAD.WIDE R14, R29, 0x4, R14 ;  /* 0x000000041d0e7825 */ /* 0x000fe400078e020e */
[----:B------:R-:W3:Y:S02]  /*0210*/  LDG.E.EL R26, desc[UR4][R26.64] ;  /* 0x000000041a1a7981 */ /* 0x000ee4000c2e1900 */
[C---:B-----5:R-:W-:Y:S02]  /*0220*/  IMAD.WIDE R10, R18.reuse, 0x4, R8 ;  /* 0x00000004120a7825 */ /* 0x060fe400078e0208 */
[----:B------:R-:W5:Y:S02]  /*0230*/  LDG.E.EL R17, desc[UR4][R14.64] ;  /* 0x000000040e117981 */ /* 0x000f64000c2e1900 */
[----:B-1----:R-:W-:-:S02]  /*0240*/  IMAD.WIDE R36, R18, 0x4, R22 ;  /* 0x0000000412247825 */ /* 0x002fc400078e0216 */
[----:B------:R-:W3:Y:S04]  /*0250*/  LDG.E.EL R16, desc[UR4][R10.64] ;  /* 0x000000040a107981 */ /* 0x000ee8000c2e1900 */
[----:B------:R-:W5:Y:S04]  /*0260*/  LDG.E.EL R4, desc[UR4][R36.64] ;  /* 0x0000000424047981 */ /* 0x000f68000c2e1900 */
[----:B------:R-:W5:Y:S01]  /*0270*/  LDG.E.128 R12, desc[UR4][R32.64] ;  /* 0x00000004200c7981 */ /* 0x000f62000c1e1d00 */
[----:B0-----:R-:W-:-:S04]  /*0280*/  IMAD.WIDE R38, R18, 0x4, R6 ;  /* 0x0000000412267825 */ /* 0x001fc800078e0206 */
[----:B----4-:R-:W-:Y:S01]  /*0290*/  IMAD.WIDE R30, R18, 0x4, R2 ;  /* 0x00000004121e7825 */ /* 0x010fe200078e0202 */
[----:B------:R0:W4:Y:S04]  /*02a0*/  LDG.E.EL R0, desc[UR4][R38.64] ;  /* 0x0000000426007981 */ /* 0x000128000c2e1900 */
[----:B------:R-:W4:Y:S01]  /*02b0*/  LDG.E.EL R21, desc[UR4][R30.64] ;  /* 0x000000041e157981 */ /* 0x000f22000c2e1900 */
[----:B------:R-:W-:-:S03]  /*02c0*/  IMAD.WIDE R34, R29, 0x4, R8 ;  /* 0x000000041d227825 */ /* 0x000fc600078e0208 */
[----:B------:R-:W4:Y:S01]  /*02d0*/  LDG.E.128 R8, desc[UR4][R32.64+0x800] ;  /* 0x0008000420087981 */ /* 0x000f22000c1e1d00 */
[C---:B------:R-:W-:Y:S01]  /*02e0*/  IMAD.WIDE R22, R29.reuse, 0x4, R22 ;  /* 0x000000041d167825 */ /* 0x040fe200078e0216 */
[----:B0-----:R-:W0:Y:S02]  /*02f0*/  LDC.64 R38, c[0x0][0x228] ;  /* 0x00008a00ff267b82 */ /* 0x001e240000000a00 */
[----:B------:R-:W4:Y:S04]  /*0300*/  LDG.E.EL R24, desc[UR4][R34.64] ;  /* 0x0000000422187981 */ /* 0x000f28000c2e1900 */
[----:B------:R-:W4:Y:S01]  /*0310*/  LDG.E.EL R22, desc[UR4][R22.64] ;  /* 0x0000000416167981 */ /* 0x000f22000c2e1900 */
[----:B------:R-:W-:-:S04]  /*0320*/  IMAD.WIDE R6, R29, 0x4, R6 ;  /* 0x000000041d067825 */ /* 0x000fc800078e0206 */
[----:B------:R-:W-:Y:S01]  /*0330*/  IMAD.WIDE R2, R29, 0x4, R2 ;  /* 0x000000041d027825 */ /* 0x000fe200078e0202 */
[----:B------:R-:W4:Y:S04]  /*0340*/  LDG.E.EL R25, desc[UR4][R6.64] ;  /* 0x0000000406197981 */ /* 0x000f28000c2e1900 */
[----:B------:R1:W4:Y:S02]  /*0350*/  LDG.E.EL R27, desc[UR4][R2.64] ;  /* 0x00000004021b7981 */ /* 0x000324000c2e1900 */
[----:B-1----:R-:W-:Y:S01]  /*0360*/  HFMA2.MMA R3, -RZ, RZ, 1.625, 0 ;  /* 0x3e800000ff037435 */ /* 0x002fe200000001ff */
[----:B--2---:R-:W-:-:S04]  /*0370*/  FADD R20, R20, 9.9999997473787516356e-06 ;  /* 0x3727c5ac14147421 */ /* 0x004fc80000000000 */
[----:B------:R-:W1:Y:S02]  /*0380*/  MUFU.SQRT R28, R20 ;  /* 0x00000014001c7308 */ /* 0x000e640000002000 */
[C---:B-1----:R-:W-:Y:S02]  /*0390*/  FSETP.GT.AND P2, PT, R28.reuse, 8.50705917302346158658e+37, PT ;  /* 0x7e8000001c00780b */ /* 0x042fe40003f44000 */
[----:B------:R-:W-:Y:S01]  /*03a0*/  FSETP.GEU.AND P3, PT, R28, 1.175494350822287508e-38, PT ;  /* 0x008000001c00780b */ /* 0x000fe20003f6e000 */
[----:B---3--:R-:W-:-:S10]  /*03b0*/  FADD R26, R26, 9.9999997473787516356e-06 ;  /* 0x3727c5ac1a1a7421 */ /* 0x008fd40000000000 */
[----:B------:R-:W-:-:S04]  /*03c0*/  @P2 FMUL R28, R28, 0.25 ;  /* 0x3e8000001c1c2820 */ /* 0x000fc80000400000 */
[----:B------:R-:W-:-:S04]  /*03d0*/  @!P3 FMUL R28, R28, 16777216 ;  /* 0x4b8000001c1cb820 */ /* 0x000fc80000400000 */
[----:B------:R-:W1:Y:S01]  /*03e0*/  MUFU.RCP R2, R28 ;  /* 0x0000001c00027308 */ /* 0x000e620000001000 */
[----:B------:R-:W-:Y:S01]  /*03f0*/  FADD R19, R19, 9.9999997473787516356e-06 ;  /* 0x3727c5ac13137421 */ /* 0x000fe20000000000 */
[----:B-----5:R-:W-:Y:S01]  /*0400*/  FADD R17, R17, 9.9999997473787516356e-06 ;  /* 0x3727c5ac11117421 */ /* 0x020fe20000000000 */
[----:B------:R-:W-:-:S05]  /*0410*/  FSEL R23, R3, 1, P2 ;  /* 0x3f80000003177808 */ /* 0x000fca0001000000 */
[----:B------:R-:W2:Y:S01]  /*0420*/  MUFU.SQRT R7, R26 ;  /* 0x0000001a00077308 */ /* 0x000ea20000002000 */
[----:B------:R-:W-:Y:S01]  /*0430*/  FADD R14, R14, R16 ;  /* 0x000000100e0e7221 */ /* 0x000fe20000000000 */
[----:B------:R-:W-:-:S03]  /*0440*/  @!P3 FMUL R23, R23, 16777216 ;  /* 0x4b8000001717b820 */ /* 0x000fc60000400000 */
[----:B------:R-:W-:-:S03]  /*0450*/  FADD R37, -R4, R14 ;  /* 0x0000000e04257221 */ /* 0x000fc60000000100 */
[----:B------:R-:W3:Y:S01]  /*0460*/  MUFU.SQRT R19, R19 ;  /* 0x0000001300137308 */ /* 0x000ee20000002000 */
[----:B-1----:R-:W-:Y:S01]  /*0470*/  FMUL R2, R2, R23 ;  /* 0x0000001702027220 */ /* 0x002fe20000400000 */
[----:B------:R-:W-:-:S06]  /*0480*/  FADD R13, R13, R16 ;  /* 0x000000100d0d7221 */ /* 0x000fcc0000000000 */
[----:B------:R-:W1:Y:S01]  /*0490*/  MUFU.SQRT R17, R17 ;  /* 0x0000001100117308 */ /* 0x000e620000002000 */
[----:B------:R-:W-:Y:S01]  /*04a0*/  FMUL R28, R2, R37 ;  /* 0x00000025021c7220 */ /* 0x000fe20000400000 */
[C---:B--2---:R-:W-:Y:S01]  /*04b0*/  FSETP.GT.AND P3, PT, R7.reuse, 8.50705917302346158658e+37, PT ;  /* 0x7e8000000700780b */ /* 0x044fe20003f64000 */
[----:B------:R-:W2:Y:S01]  /*04c0*/  LDC.64 R36, c[0x0][0x238] ;  /* 0x00008e00ff247b82 */ /* 0x000ea20000000a00 */
[----:B------:R-:W-:Y:S01]  /*04d0*/  FADD R35, -R4, R13 ;  /* 0x0000000d04237221 */ /* 0x000fe20000000100 */
[----:B------:R-:W-:Y:S01]  /*04e0*/  FSETP.GEU.AND P5, PT, R7, 1.175494350822287508e-38, PT ;  /* 0x008000000700780b */ /* 0x000fe20003fae000 */
[--C-:B------:R-:W-:Y:S01]  /*04f0*/  FADD R12, R12, R16.reuse ;  /* 0x000000100c0c7221 */ /* 0x100fe20000000000 */
[----:B------:R-:W-:Y:S01]  /*0500*/  FADD R15, R15, R16 ;  /* 0x000000100f0f7221 */ /* 0x000fe20000000000 */
[----:B------:R-:W-:Y:S01]  /*0510*/  FMUL R16, R2, R35 ;  /* 0x0000002302107220 */ /* 0x000fe20000400000 */
[----:B---3--:R-:W-:Y:S02]  /*0520*/  FSETP.GT.AND P1, PT, R19, 8.50705917302346158658e+37, PT ;  /* 0x7e8000001300780b */ /* 0x008fe40003f24000 */
[----:B------:R-:W3:Y:S01]  /*0530*/  LDC.64 R34, c[0x0][0x248] ;  /* 0x00009200ff227b82 */ /* 0x000ee20000000a00 */
[----:B-1----:R-:W-:Y:S01]  /*0540*/  FSETP.GT.AND P2, PT, R17, 8.50705917302346158658e+37, PT ;  /* 0x7e8000001100780b */ /* 0x002fe20003f44000 */
[----:B------:R-:W-:Y:S01]  /*0550*/  FADD R31, -R4, R12 ;  /* 0x0000000c041f7221 */ /* 0x000fe20000000100 */
[----:B------:R-:W-:-:S02]  /*0560*/  FSETP.GEU.AND P0, PT, R19, 1.175494350822287508e-38, PT ;  /* 0x008000001300780b */ /* 0x000fc40003f0e000 */
[----:B------:R-:W-:Y:S01]  /*0570*/  FSETP.GEU.AND P4, PT, R17, 1.175494350822287508e-38, PT ;  /* 0x008000001100780b */ /* 0x000fe20003f8e000 */
[----:B------:R-:W-:Y:S01]  /*0580*/  @P3 FMUL R7, R7, 0.25 ;  /* 0x3e80000007073820 */ /* 0x000fe20000400000 */
[----:B------:R-:W-:Y:S01]  /*0590*/  FADD R23, -R4, R15 ;  /* 0x0000000f04177221 */ /* 0x000fe20000000100 */
[----:B------:R-:W-:Y:S01]  /*05a0*/  FMUL R6, R2, R31 ;  /* 0x0000001f02067220 */ /* 0x000fe20000400000 */
[----:B0-----:R-:W-:-:S04]  /*05b0*/  IMAD.WIDE R30, R18, 0x4, R38 ;  /* 0x00000004121e7825 */ /* 0x001fc800078e0226 */
[----:B------:R-:W-:Y:S01]  /*05c0*/  @!P5 FMUL R7, R7, 16777216 ;  /* 0x4b8000000707d820 */ /* 0x000fe20000400000 */
[----:B------:R-:W-:Y:S01]  /*05d0*/  @P1 FMUL R19, R19, 0.25 ;  /* 0x3e80000013131820 */ /* 0x000fe20000400000 */
[----:B------:R-:W-:-:S04]  /*05e0*/  IMAD.WIDE R38, R29, 0x4, R38 ;  /* 0x000000041d267825 */ /* 0x000fc800078e0226 */
[----:B------:R-:W-:Y:S01]  /*05f0*/  @P2 FMUL R17, R17, 0.25 ;  /* 0x3e80000011112820 */ /* 0x000fe20000400000 */
[----:B------:R-:W-:Y:S01]  /*0600*/  FMUL R20, R2, R23 ;  /* 0x0000001702147220 */ /* 0x000fe20000400000 */
[--C-:B----4-:R-:W-:Y:S01]  /*0610*/  FADD R8, R8, R24.reuse ;  /* 0x0000001808087221 */ /* 0x110fe20000000000 */
[----:B------:R0:W1:Y:S01]  /*0620*/  MUFU.RCP R23, R7 ;  /* 0x0000000700177308 */ /* 0x0000620000001000 */
[----:B------:R-:W-:Y:S01]  /*0630*/  @!P0 FMUL R19, R19, 16777216 ;  /* 0x4b80000013138820 */ /* 0x000fe20000400000 */
[----:B------:R-:W-:Y:S01]  /*0640*/  @!P4 FMUL R17, R17, 16777216 ;  /* 0x4b8000001111c820 */ /* 0x000fe20000400000 */
[C-C-:B------:R-:W-:Y:S01]  /*0650*/  FFMA R2, R0.reuse, R6, R21.reuse ;  /* 0x0000000600027223 */ /* 0x140fe20000000015 */
[----:B------:R-:W-:Y:S01]  /*0660*/  FFMA R6, R0, R16, R21 ;  /* 0x0000001000067223 */ /* 0x000fe20000000015 */
[----:B------:R-:W-:Y:S01]  /*0670*/  FSEL R16, R3, 1, P3 ;  /* 0x3f80000003107808 */ /* 0x000fe20001800000 */
[--C-:B------:R-:W-:Y:S01]  /*0680*/  FADD R9, R9, R24.reuse ;  /* 0x0000001809097221 */ /* 0x100fe20000000000 */
[--C-:B------:R-:W-:Y:S01]  /*0690*/  FADD R10, R10, R24.reuse ;  /* 0x000000180a0a7221 */ /* 0x100fe20000000000 */
[----:B------:R-:W-:Y:S01]  /*06a0*/  FADD R11, R11, R24 ;  /* 0x000000180b0b7221 */ /* 0x000fe20000000000 */
[----:B0-----:R2:W4:Y:S01]  /*06b0*/  LDG.E.EL R7, desc[UR4][R38.64] ;  /* 0x0000000426077981 */ /* 0x001522000c2e1900 */
[----:B------:R0:W-:Y:S01]  /*06c0*/  MUFU.RCP R26, R19 ;  /* 0x00000013001a7308 */ /* 0x0001e20000001000 */
[----:B------:R-:W-:-:S02]  /*06d0*/  @!P5 FMUL R16, R16, 16777216 ;  /* 0x4b8000001010d820 */ /* 0x000fc40000400000 */
[----:B------:R-:W5:Y:S01]  /*06e0*/  LDG.E.EL R31, desc[UR4][R30.64] ;  /* 0x000000041e1f7981 */ /* 0x000f62000c2e1900 */
[----:B--2---:R-:W-:-:S04]  /*06f0*/  IMAD.WIDE R38, R18, 0x4, R36 ;  /* 0x0000000412267825 */ /* 0x004fc800078e0224 */
[----:B------:R2:W3:Y:S01]  /*0700*/  MUFU.RCP R4, R17 ;  /* 0x0000001100047308 */ /* 0x0004e20000001000 */
[----:B------:R-:W-:Y:S01]  /*0710*/  IMAD.WIDE R36, R29, 0x4, R36 ;  /* 0x000000041d247825 */ /* 0x000fe200078e0224 */
[----:B0-----:R-:W-:-:S03]  /*0720*/  FSEL R19, R3, 1, P1 ;  /* 0x3f80000003137808 */ /* 0x001fc60000800000 */
[----:B------:R-:W-:Y:S01]  /*0730*/  FFMA R20, R0, R20, R21 ;  /* 0x0000001400147223 */ /* 0x000fe20000000015 */
[----:B-1----:R-:W-:Y:S01]  /*0740*/  FMUL R23, R23, R16 ;  /* 0x0000001017177220 */ /* 0x002fe20000400000 */
[----:B------:R-:W4:Y:S01]  /*0750*/  LDG.E.EL R30, desc[UR4][R38.64] ;  /* 0x00000004261e7981 */ /* 0x000f22000c2e1900 */
[----:B--2---:R-:W-:-:S03]  /*0760*/  FSEL R17, R3, 1, P2 ;  /* 0x3f80000003117808 */ /* 0x004fc60001000000 */
[----:B------:R3:W2:Y:S01]  /*0770*/  LDG.E.EL R3, desc[UR4][R36.64] ;  /* 0x0000000424037981 */ /* 0x0006a2000c2e1900 */
[----:B------:R-:W-:Y:S01]  /*0780*/  FFMA R21, R0, R28, R21 ;  /* 0x0000001c00157223 */ /* 0x000fe20000000015 */
[C---:B------:R-:W-:Y:S01]  /*0790*/  FADD R24, -R22.reuse, R8 ;  /* 0x0000000816187221 */ /* 0x040fe20000000100 */
[----:B------:R-:W-:Y:S01]  /*07a0*/  FADD R40, -R22, R10 ;  /* 0x0000000a16287221 */ /* 0x000fe20000000100 */
[----:B---3--:R-:W-:-:S04]  /*07b0*/  IMAD.WIDE R36, R18, 0x4, R34 ;  /* 0x0000000412247825 */ /* 0x008fc800078e0222 */
[----:B------:R-:W-:Y:S01]  /*07c0*/  FADD R38, -R22, R9 ;  /* 0x0000000916267221 */ /* 0x000fe20000000100 */
[----:B------:R-:W-:Y:S01]  /*07d0*/  @!P4 FMUL R17, R17, 16777216 ;  /* 0x4b8000001111c820 */ /* 0x000fe20000400000 */
[----:B------:R0:W3:Y:S02]  /*07e0*/  LDG.E.EL R28, desc[UR4][R36.64] ;  /* 0x00000004241c7981 */ /* 0x0000e4000c2e1900 */
[C---:B------:R-:W-:Y:S01]  /*07f0*/  FMUL R38, R23.reuse, R38 ;  /* 0x0000002617267220 */ /* 0x040fe20000400000 */
[----:B------:R-:W-:Y:S02]  /*0800*/  FMUL R0, R4, R17 ;  /* 0x0000001104007220 */ /* 0x000fe40000400000 */
[----:B------:R-:W1:Y:S01]  /*0810*/  LDC.64 R16, c[0x0][0x250] ;  /* 0x00009400ff107b82 */ /* 0x000e620000000a00 */
[----:B0-----:R-:W-:Y:S01]  /*0820*/  FADD R36, -R22, R11 ;  /* 0x0000000b16247221 */ /* 0x001fe20000000100 */
[C---:B------:R-:W-:Y:S01]  /*0830*/  FMUL R22, R23.reuse, R24 ;  /* 0x0000001817167220 */ /* 0x040fe20000400000 */
[----:B------:R-:W-:-:S02]  /*0840*/  FMUL R24, R23, R40 ;  /* 0x0000002817187220 */ /* 0x000fc40000400000 */
[----:B------:R-:W-:Y:S01]  /*0850*/  FMUL R36, R23, R36 ;  /* 0x0000002417247220 */ /* 0x000fe20000400000 */
[C-C-:B------:R-:W-:Y:S01]  /*0860*/  FFMA R22, R25.reuse, R22, R27.reuse ;  /* 0x0000001619167223 */ /* 0x140fe2000000001b */
[C-C-:B------:R-:W-:Y:S01]  /*0870*/  FFMA R23, R25.reuse, R38, R27.reuse ;  /* 0x0000002619177223 */ /* 0x140fe2000000001b */
[C-C-:B------:R-:W-:Y:S01]  /*0880*/  FFMA R24, R25.reuse, R24, R27.reuse ;  /* 0x0000001819187223 */ /* 0x140fe2000000001b */
[----:B------:R-:W-:Y:S02]  /*0890*/  FFMA R25, R25, R36, R27 ;  /* 0x0000002419197223 */ /* 0x000fe4000000001b */
[----:B------:R-:W0:Y:S01]  /*08a0*/  LDC.64 R36, c[0x0][0x210] ;  /* 0x00008400ff247b82 */ /* 0x000e220000000a00 */
[----:B------:R-:W-:-:S04]  /*08b0*/  @!P0 FMUL R19, R19, 16777216 ;  /* 0x4b80000013138820 */ /* 0x000fc80000400000 */
[----:B------:R-:W-:Y:S01]  /*08c0*/  FMUL R26, R26, R19 ;  /* 0x000000131a1a7220 */ /* 0x000fe20000400000 */
[----:B-1----:R-:W-:-:S04]  /*08d0*/  IMAD.WIDE R18, R18, 0x4, R16 ;  /* 0x0000000412127825 */ /* 0x002fc800078e0210 */
[----:B------:R-:W-:-:S04]  /*08e0*/  IMAD.WIDE R16, R29, 0x4, R16 ;  /* 0x000000041d107825 */ /* 0x000fc800078e0210 */
[----:B------:R-:W-:Y:S01]  /*08f0*/  IMAD.WIDE R34, R29, 0x4, R34 ;  /* 0x000000041d227825 */ /* 0x000fe200078e0222 */
[----:B------:R5:W2:Y:S04]  /*0900*/  LDG.E.EL R27, desc[UR4][R16.64] ;  /* 0x00000004101b7981 */ /* 0x000aa8000c2e1900 */
[----:B------:R1:W3:Y:S01]  /*0910*/  LDG.E.EL R29, desc[UR4][R18.64] ;  /* 0x00000004121d7981 */ /* 0x0002e2000c2e1900 */
[----:B0-----:R-:W-:-:S03]  /*0920*/  IMAD.WIDE R36, R5, 0x4, R36 ;  /* 0x0000000405247825 */ /* 0x001fc600078e0224 */
[----:B------:R0:W2:Y:S04]  /*0930*/  LDG.E.EL R4, desc[UR4][R34.64] ;  /* 0x0000000422047981 */ /* 0x0000a8000c2e1900 */
[----:B------:R-:W5:Y:S02]  /*0940*/  LDG.E.128 R16, desc[UR4][R36.64] ;  /* 0x0000000424107981 */ /* 0x000f64000c1e1d00 */
[--C-:B-----5:R-:W-:Y:S01]  /*0950*/  FADD R16, R16, R31.reuse ;  /* 0x0000001f10107221 */ /* 0x120fe20000000000 */
[--C-:B------:R-:W-:Y:S01]  /*0960*/  FADD R17, R17, R31.reuse ;  /* 0x0000001f11117221 */ /* 0x100fe20000000000 */
[--C-:B-1----:R-:W-:Y:S01]  /*0970*/  FADD R18, R18, R31.reuse ;  /* 0x0000001f12127221 */ /* 0x102fe20000000000 */
[----:B------:R-:W-:Y:S01]  /*0980*/  FADD R19, R19, R31 ;  /* 0x0000001f13137221 */ /* 0x000fe20000000000 */
[C---:B----4-:R-:W-:Y:S01]  /*0990*/  FADD R31, -R30.reuse, R16 ;  /* 0x000000101e1f7221 */ /* 0x050fe20000000100 */
[C---:B0-----:R-:W-:Y:S01]  /*09a0*/  FADD R34, -R30.reuse, R17 ;  /* 0x000000111e227221 */ /* 0x041fe20000000100 */
[C---:B------:R-:W-:Y:S01]  /*09b0*/  FADD R39, -R30.reuse, R18 ;  /* 0x000000121e277221 */ /* 0x040fe20000000100 */
[----:B------:R-:W-:Y:S01]  /*09c0*/  FADD R35, -R30, R19 ;  /* 0x000000131e237221 */ /* 0x000fe20000000100 */
[----:B------:R0:W-:Y:S04]  /*09d0*/  STG.E.128 desc[UR4][R36.64], R16 ;  /* 0x0000001024007986 */ /* 0x0001e8000c101d04 */
[----:B0-----:R-:W4:Y:S01]  /*09e0*/  LDG.E.128 R16, desc[UR4][R36.64+0x800] ;  /* 0x0008000424107981 */ /* 0x001f22000c1e1d00 */
[C---:B------:R-:W-:Y:S01]  /*09f0*/  FMUL R35, R26.reuse, R35 ;  /* 0x000000231a237220 */ /* 0x040fe20000400000 */
[C---:B------:R-:W-:Y:S01]  /*0a00*/  FMUL R30, R26.reuse, R39 ;  /* 0x000000271a1e7220 */ /* 0x040fe20000400000 */
[----:B------:R-:W-:-:S02]  /*0a10*/  FMUL R31, R26, R31 ;  /* 0x0000001f1a1f7220 */ /* 0x000fc40000400000 */
[--C-:B---3--:R-:W-:Y:S01]  /*0a20*/  FFMA R35, R28, R35, R29.reuse ;  /* 0x000000231c237223 */ /* 0x108fe2000000001d */
[----:B------:R-:W-:Y:S01]  /*0a30*/  FMUL R34, R26, R34 ;  /* 0x000000221a227220 */ /* 0x000fe20000400000 */
[C-C-:B------:R-:W-:Y:S01]  /*0a40*/  FFMA R30, R28.reuse, R30, R29.reuse ;  /* 0x0000001e1c1e7223 */ /* 0x140fe2000000001d */
[C-C-:B------:R-:W-:Y:S02]  /*0a50*/  FFMA R31, R28.reuse, R31, R29.reuse ;  /* 0x0000001f1c1f7223 */ /* 0x140fe4000000001d */
[----:B------:R-:W-:Y:S01]  /*0a60*/  FSETP.GEU.AND P5, PT, R35, -R20, PT ;  /* 0x800000142300720b */ /* 0x000fe20003fae000 */
[----:B------:R-:W-:Y:S01]  /*0a70*/  FFMA R34, R28, R34, R29 ;  /* 0x000000221c227223 */ /* 0x000fe2000000001d */
[----:B------:R-:W-:Y:S01]  /*0a80*/  FADD R20, R20, R35 ;  /* 0x0000002314147221 */ /* 0x000fe20000000000 */
[----:B------:R-:W-:Y:S01]  /*0a90*/  FSETP.GEU.AND P6, PT, R30, -R21, PT ;  /* 0x800000151e00720b */ /* 0x000fe20003fce000 */
[----:B------:R-:W-:Y:S02]  /*0aa0*/  FADD R21, R21, R30 ;  /* 0x0000001e15157221 */ /* 0x000fe40000000000 */
[----:B------:R-:W-:Y:S01]  /*0ab0*/  FSETP.GEU.AND P3, PT, R34, -R6, PT ;  /* 0x800000062200720b */ /* 0x000fe20003f6e000 */
[----:B------:R-:W-:-:S02]  /*0ac0*/  FADD R34, R6, R34 ;  /* 0x0000002206227221 */ /* 0x000fc40000000000 */
[----:B------:R-:W-:Y:S02]  /*0ad0*/  FSEL R6, R21, RZ, P6 ;  /* 0x000000ff15067208 */ /* 0x000fe40003000000 */
[----:B------:R-:W-:Y:S01]  /*0ae0*/  FSETP.GEU.AND P4, PT, R31, -R2, PT ;  /* 0x800000021f00720b */ /* 0x000fe20003f8e000 */
[--C-:B----4-:R-:W-:Y:S01]  /*0af0*/  FADD R16, R16, R7.reuse ;  /* 0x0000000710107221 */ /* 0x110fe20000000000 */
[--C-:B------:R-:W-:Y:S01]  /*0b00*/  FADD R17, R17, R7.reuse ;  /* 0x0000000711117221 */ /* 0x100fe20000000000 */
[--C-:B------:R-:W-:Y:S01]  /*0b10*/  FADD R18, R18, R7.reuse ;  /* 0x0000000712127221 */ /* 0x100fe20000000000 */
[----:B------:R-:W-:Y:S01]  /*0b20*/  FADD R19, R19, R7 ;  /* 0x0000000713137221 */ /* 0x000fe20000000000 */
[C---:B--2---:R-:W-:Y:S01]  /*0b30*/  FADD R7, -R3.reuse, R16 ;  /* 0x0000001003077221 */ /* 0x044fe20000000100 */
[C---:B------:R-:W-:Y:S01]  /*0b40*/  FADD R29, -R3.reuse, R17 ;  /* 0x00000011031d7221 */ /* 0x040fe20000000100 */
[C---:B------:R-:W-:Y:S01]  /*0b50*/  FADD R35, -R3.reuse, R18 ;  /* 0x0000001203237221 */ /* 0x040fe20000000100 */
[----:B------:R-:W-:Y:S01]  /*0b60*/  FADD R3, -R3, R19 ;  /* 0x0000001303037221 */ /* 0x000fe20000000100 */
[C---:B------:R-:W-:Y:S01]  /*0b70*/  FMUL R7, R0.reuse, R7 ;  /* 0x0000000700077220 */ /* 0x040fe20000400000 */
[C---:B------:R-:W-:Y:S01]  /*0b80*/  FMUL R26, R0.reuse, R29 ;  /* 0x0000001d001a7220 */ /* 0x040fe20000400000 */
[C---:B------:R-:W-:Y:S01]  /*0b90*/  FMUL R28, R0.reuse, R35 ;  /* 0x00000023001c7220 */ /* 0x040fe20000400000 */
[----:B------:R-:W-:Y:S01]  /*0ba0*/  FMUL R30, R0, R3 ;  /* 0x00000003001e7220 */ /* 0x000fe20000400000 */
[C-C-:B------:R-:W-:Y:S01]  /*0bb0*/  FFMA R7, R4.reuse, R7, R27.reuse ;  /* 0x0000000704077223 */ /* 0x140fe2000000001b */
[C-C-:B------:R-:W-:Y:S01]  /*0bc0*/  FFMA R0, R4.reuse, R26, R27.reuse ;  /* 0x0000001a04007223 */ /* 0x140fe2000000001b */
[C-C-:B------:R-:W-:Y:S01]  /*0bd0*/  FFMA R3, R4.reuse, R28, R27.reuse ;  /* 0x0000001c04037223 */ /* 0x140fe2000000001b */
[----:B------:R-:W-:-:S02]  /*0be0*/  FFMA R30, R4, R30, R27 ;  /* 0x0000001e041e7223 */ /* 0x000fc4000000001b */
[----:B------:R-:W0:Y:S01]  /*0bf0*/  LDC.64 R26, c[0x0][0x220] ;  /* 0x00008800ff1a7b82 */ /* 0x000e220000000a00 */
[----:B------:R-:W-:Y:S01]  /*0c00*/  FSETP.GEU.AND P1, PT, R7, -R22, PT ;  /* 0x800000160700720b */ /* 0x000fe20003f2e000 */
[----:B------:R-:W-:Y:S01]  /*0c10*/  FADD R22, R22, R7 ;  /* 0x0000000716167221 */ /* 0x000fe20000000000 */
[----:B------:R-:W-:Y:S01]  /*0c20*/  FSETP.GEU.AND P2, PT, R30, -R25, PT ;  /* 0x800000191e00720b */ /* 0x000fe20003f4e000 */
[----:B------:R-:W-:Y:S01]  /*0c30*/  FADD R4, R2, R31 ;  /* 0x0000001f02047221 */ /* 0x000fe20000000000 */
[----:B------:R-:W-:Y:S01]  /*0c40*/  FSETP.GEU.AND P0, PT, R0, -R23, PT ;  /* 0x800000170000720b */ /* 0x000fe20003f0e000 */
[----:B------:R-:W-:Y:S01]  /*0c50*/  FADD R25, R25, R30 ;  /* 0x0000001e19197221 */ /* 0x000fe20000000000 */
[----:B------:R-:W-:Y:S01]  /*0c60*/  FSETP.GEU.AND P6, PT, R3, -R24, PT ;  /* 0x800000180300720b */ /* 0x000fe20003fce000 */
[----:B------:R-:W-:Y:S01]  /*0c70*/  FADD R0, R23, R0 ;  /* 0x0000000017007221 */ /* 0x000fe20000000000 */
[----:B------:R-:W-:Y:S01]  /*0c80*/  FADD R3, R24, R3 ;  /* 0x0000000318037221 */ /* 0x000fe20000000000 */
[----:B------:R-:W-:-:S02]  /*0c90*/  FSEL R7, R20, RZ, P5 ;  /* 0x000000ff14077208 */ /* 0x000fc40002800000 */
[----:B------:R-:W-:Y:S02]  /*0ca0*/  FSEL R20, R22, RZ, P1 ;  /* 0x000000ff16147208 */ /* 0x000fe40000800000 */
[----:B------:R-:W-:Y:S02]  /*0cb0*/  FSEL R4, R4, RZ, P4 ;  /* 0x000000ff04047208 */ /* 0x000fe40002000000 */
[----:B------:R-:W-:Y:S02]  /*0cc0*/  FSEL R23, R25, RZ, P2 ;  /* 0x000000ff19177208 */ /* 0x000fe40001000000 */
[----:B------:R-:W-:Y:S02]  /*0cd0*/  FSEL R21, R0, RZ, P0 ;  /* 0x000000ff00157208 */ /* 0x000fe40000000000 */
[----:B------:R-:W-:Y:S01]  /*0ce0*/  FSEL R22, R3, RZ, P6 ;  /* 0x000000ff03167208 */ /* 0x000fe20003000000 */
[----:B0-----:R-:W-:Y:S01]  /*0cf0*/  IMAD.WIDE R26, R5, 0x4, R26 ;  /* 0x00000004051a7825 */ /* 0x001fe200078e021a */
[----:B------:R-:W-:Y:S01]  /*0d00*/  FSEL R5, R34, RZ, P3 ;  /* 0x000000ff22057208 */ /* 0x000fe20001800000 */
[----:B------:R-:W-:Y:S04]  /*0d10*/  STG.E.128 desc[UR4][R36.64+0x800], R16 ;  /* 0x0008001024007986 */ /* 0x000fe8000c101d04 */
[----:B------:R-:W-:Y:S04]  /*0d20*/  STG.E.128 desc[UR4][R32.64], R12 ;  /* 0x0000000c20007986 */ /* 0x000fe8000c101d04 */
[----:B------:R-:W-:Y:S04]  /*0d30*/  STG.E.128 desc[UR4][R32.64+0x800], R8 ;  /* 0x0008000820007986 */ /* 0x000fe8000c101d04 */
[----:B------:R-:W-:Y:S04]  /*0d40*/  STG.E.128 desc[UR4][R26.64], R4 ;  /* 0x000000041a007986 */ /* 0x000fe8000c101d04 */
[----:B------:R-:W-:Y:S01]  /*0d50*/  STG.E.128 desc[UR4][R26.64+0x800], R20 ;  /* 0x000800141a007986 */ /* 0x000fe2000c101d04 */
[----:B------:R-:W-:Y:S05]  /*0d60*/  EXIT ;  /* 0x000000000000794d */ /* 0x000fea0003800000 */
.L_x_0:
[----:B------:R-:W-:-:S00]  /*0d70*/  BRA `(.L_x_0) ;  /* 0xfffffffc00fc7947 */ /* 0x000fc0000383ffff */
[----:B------:R-:W-:-:S00]  /*0d80*/  NOP ;  /* 0x0000000000007918 */ /* 0x000fc00000000000 */
[----:B------:R-:W-:-:S00]  /*0d90*/  NOP ;  /* 0x0000000000007918 */ /* 0x000fc00000000000 */
[----:B------:R-:W-:-:S00]  /*0da0*/  NOP ;  /* 0x0000000000007918 */ /* 0x000fc00000000000 */
[----:B------:R-:W-:-:S00]  /*0db0*/  NOP ;  /* 0x0000000000007918 */ /* 0x000fc00000000000 */
[----:B------:R-:W-:-:S00]  /*0dc0*/  NOP ;  /* 0x0000000000007918 */ /* 0x000fc00000000000 */
[----:B------:R-:W-:-:S00]  /*0dd0*/  NOP ;  /* 0x0000000000007918 */ /* 0x000fc00000000000 */
[----:B------:R-:W-:-:S00]  /*0de0*/  NOP ;  /* 0x0000000000007918 */ /* 0x000fc00000000000 */
[----:B------:R-:W-:-:S00]  /*0df0*/  NOP ;  /* 0x0000000000007918 */ /* 0x000fc00000000000 */
.L_x_1:


//--------------------- .nv.global.init           --------------------------
	.section	.nv.global.init,"aw",@progbits
.nv.global.init:
	.type		_$_str,@object
	.size		_$_str,(_$_str_$_2 - _$_str)
_$_str:
        /*0000*/ 	.byte	0x5f, 0x5f, 0x43, 0x55, 0x44, 0x41, 0x5f, 0x46, 0x54, 0x5a, 0x00
	.type		_$_str_$_2,@object
	.size		_$_str_$_2,(.L_1 - _$_str_$_2)
_$_str_$_2:
        /*000b*/ 	.byte	0x5f, 0x5f, 0x43, 0x55, 0x44, 0x41, 0x5f, 0x50, 0x52, 0x45, 0x43, 0x5f, 0x53, 0x51, 0x52, 0x54
        /*001b*/ 	.byte	0x00
.L_1:


//--------------------- .nv.constant0.triton_poi_fused__native_batch_norm_legit_no_training_add_convolution_relu_30 --------------------------
	.section	.nv.constant0.triton_poi_fused__native_batch_norm_legit_no_training_add_convolution_relu_30,"a",@progbits
	.sectionflags	@""
	.align	4
.nv.constant0.triton_poi_fused__native_batch_norm_legit_no_training_add_convolution_relu_30:
	.zero		636
